//
// Generated by NVIDIA NVVM Compiler
//
// Compiler Build ID: CL-36424714
// Cuda compilation tools, release 13.0, V13.0.88
// Based on NVVM 20.0.0
//

.version 9.0
.target sm_100
.address_size 64

	// .globl	_Z6vecAddPfS_S_i
// _ZZ6vecDotPfS_S_iE5cache has been demoted

.visible .entry _Z6vecAddPfS_S_i(
	.param .u64 .ptr .align 1 _Z6vecAddPfS_S_i_param_0,
	.param .u64 .ptr .align 1 _Z6vecAddPfS_S_i_param_1,
	.param .u64 .ptr .align 1 _Z6vecAddPfS_S_i_param_2,
	.param .u32 _Z6vecAddPfS_S_i_param_3
)
{
	.reg .pred 	%p<2>;
	.reg .b32 	%r<6>;
	.reg .b32 	%f<4>;
	.reg .b64 	%rd<11>;

	ld.param.u64 	%rd1, [_Z6vecAddPfS_S_i_param_0];
	ld.param.u64 	%rd2, [_Z6vecAddPfS_S_i_param_1];
	ld.param.u64 	%rd3, [_Z6vecAddPfS_S_i_param_2];
	ld.param.u32 	%r2, [_Z6vecAddPfS_S_i_param_3];
	mov.u32 	%r3, %ctaid.x;
	mov.u32 	%r4, %ntid.x;
	mov.u32 	%r5, %tid.x;
	mad.lo.s32 	%r1, %r3, %r4, %r5;
	setp.ge.s32 	%p1, %r1, %r2;
	@%p1 bra 	$L__BB0_2;
	cvta.to.global.u64 	%rd4, %rd1;
	cvta.to.global.u64 	%rd5, %rd2;
	cvta.to.global.u64 	%rd6, %rd3;
	mul.wide.s32 	%rd7, %r1, 4;
	add.s64 	%rd8, %rd4, %rd7;
	ld.global.f32 	%f1, [%rd8];
	add.s64 	%rd9, %rd5, %rd7;
	ld.global.f32 	%f2, [%rd9];
	add.f32 	%f3, %f1, %f2;
	add.s64 	%rd10, %rd6, %rd7;
	st.global.f32 	[%rd10], %f3;
$L__BB0_2:
	ret;

}
	// .globl	_Z6vecSubPfS_S_i
.visible .entry _Z6vecSubPfS_S_i(
	.param .u64 .ptr .align 1 _Z6vecSubPfS_S_i_param_0,
	.param .u64 .ptr .align 1 _Z6vecSubPfS_S_i_param_1,
	.param .u64 .ptr .align 1 _Z6vecSubPfS_S_i_param_2,
	.param .u32 _Z6vecSubPfS_S_i_param_3
)
{
	.reg .pred 	%p<2>;
	.reg .b32 	%r<6>;
	.reg .b32 	%f<4>;
	.reg .b64 	%rd<11>;

	ld.param.u64 	%rd1, [_Z6vecSubPfS_S_i_param_0];
	ld.param.u64 	%rd2, [_Z6vecSubPfS_S_i_param_1];
	ld.param.u64 	%rd3, [_Z6vecSubPfS_S_i_param_2];
	ld.param.u32 	%r2, [_Z6vecSubPfS_S_i_param_3];
	mov.u32 	%r3, %ctaid.x;
	mov.u32 	%r4, %ntid.x;
	mov.u32 	%r5, %tid.x;
	mad.lo.s32 	%r1, %r3, %r4, %r5;
	setp.ge.s32 	%p1, %r1, %r2;
	@%p1 bra 	$L__BB1_2;
	cvta.to.global.u64 	%rd4, %rd1;
	cvta.to.global.u64 	%rd5, %rd2;
	cvta.to.global.u64 	%rd6, %rd3;
	mul.wide.s32 	%rd7, %r1, 4;
	add.s64 	%rd8, %rd4, %rd7;
	ld.global.f32 	%f1, [%rd8];
	add.s64 	%rd9, %rd5, %rd7;
	ld.global.f32 	%f2, [%rd9];
	sub.f32 	%f3, %f1, %f2;
	add.s64 	%rd10, %rd6, %rd7;
	st.global.f32 	[%rd10], %f3;
$L__BB1_2:
	ret;

}
	// .globl	_Z6vecDotPfS_S_i
.visible .entry _Z6vecDotPfS_S_i(
	.param .u64 .ptr .align 1 _Z6vecDotPfS_S_i_param_0,
	.param .u64 .ptr .align 1 _Z6vecDotPfS_S_i_param_1,
	.param .u64 .ptr .align 1 _Z6vecDotPfS_S_i_param_2,
	.param .u32 _Z6vecDotPfS_S_i_param_3
)
{
	.reg .pred 	%p<7>;
	.reg .b32 	%r<19>;
	.reg .b32 	%f<14>;
	.reg .b64 	%rd<12>;
	// demoted variable
	.shared .align 4 .b8 _ZZ6vecDotPfS_S_iE5cache[1024];
	ld.param.u64 	%rd3, [_Z6vecDotPfS_S_i_param_0];
	ld.param.u64 	%rd4, [_Z6vecDotPfS_S_i_param_1];
	ld.param.u64 	%rd5, [_Z6vecDotPfS_S_i_param_2];
	ld.param.u32 	%r11, [_Z6vecDotPfS_S_i_param_3];
	mov.u32 	%r1, %ctaid.x;
	mov.u32 	%r18, %ntid.x;
	mov.u32 	%r3, %tid.x;
	mad.lo.s32 	%r17, %r1, %r18, %r3;
	setp.ge.s32 	%p1, %r17, %r11;
	mov.f32 	%f13, 0f00000000;
	@%p1 bra 	$L__BB2_3;
	mov.u32 	%r12, %nctaid.x;
	mul.lo.s32 	%r5, %r18, %r12;
	cvta.to.global.u64 	%rd1, %rd3;
	cvta.to.global.u64 	%rd2, %rd4;
	mov.f32 	%f13, 0f00000000;
$L__BB2_2:
	mul.wide.s32 	%rd6, %r17, 4;
	add.s64 	%rd7, %rd1, %rd6;
	ld.global.f32 	%f6, [%rd7];
	add.s64 	%rd8, %rd2, %rd6;
	ld.global.f32 	%f7, [%rd8];
	fma.rn.f32 	%f13, %f6, %f7, %f13;
	add.s32 	%r17, %r17, %r5;
	setp.lt.s32 	%p2, %r17, %r11;
	@%p2 bra 	$L__BB2_2;
$L__BB2_3:
	shl.b32 	%r13, %r3, 2;
	mov.u32 	%r14, _ZZ6vecDotPfS_S_iE5cache;
	add.s32 	%r8, %r14, %r13;
	st.shared.f32 	[%r8], %f13;
	bar.sync 	0;
	setp.lt.u32 	%p3, %r18, 2;
	@%p3 bra 	$L__BB2_7;
$L__BB2_4:
	shr.u32 	%r10, %r18, 1;
	setp.ge.u32 	%p4, %r3, %r10;
	@%p4 bra 	$L__BB2_6;
	shl.b32 	%r15, %r10, 2;
	add.s32 	%r16, %r8, %r15;
	ld.shared.f32 	%f8, [%r16];
	ld.shared.f32 	%f9, [%r8];
	add.f32 	%f10, %f8, %f9;
	st.shared.f32 	[%r8], %f10;
$L__BB2_6:
	bar.sync 	0;
	setp.gt.u32 	%p5, %r18, 3;
	mov.u32 	%r18, %r10;
	@%p5 bra 	$L__BB2_4;
$L__BB2_7:
	setp.ne.s32 	%p6, %r3, 0;
	@%p6 bra 	$L__BB2_9;
	ld.shared.f32 	%f11, [_ZZ6vecDotPfS_S_iE5cache];
	cvta.to.global.u64 	%rd9, %rd5;
	mul.wide.u32 	%rd10, %r1, 4;
	add.s64 	%rd11, %rd9, %rd10;
	st.global.f32 	[%rd11], %f11;
$L__BB2_9:
	ret;

}


// ===== COMPILED SASS (sm_100) =====

	.target	sm_100

	.elftype	@"ET_EXEC"


//--------------------- .note.nv.tkinfo           --------------------------
	.section	.note.nv.tkinfo,"",@"SHT_NOTE"
	.sectionflags	@"SHF_NOTE_NV_TKINFO"
	.tkinfo
        /*0018*/ 	.word	0x00000002
        /*0030*/ 	.string	""
        /*0030*/ 	.string	"ptxas"
        /*0030*/ 	.string	"Cuda compilation tools, release 13.0, V13.0.88"
        /*0030*/ 	.string	"Build cuda_13.0.r13.0/compiler.36424714_0"
        /*0030*/ 	.string	"-arch sm_100 -m 64 "



//--------------------- .note.nv.cuinfo           --------------------------
	.section	.note.nv.cuinfo,"",@"SHT_NOTE"
	.sectionflags	@"SHF_NOTE_NV_CUINFO"
        /*0018*/ 	.short	0x0002
        /*001a*/ 	.short	0x0064
        /*001c*/ 	.short	0x0082
	.zero		2


//--------------------- .nv.info                  --------------------------
	.section	.nv.info,"",@"SHT_CUDA_INFO"
	.align	4


	//----- nvinfo : EIATTR_REGCOUNT
	.align		4
        /*0000*/ 	.byte	0x04, 0x2f
        /*0002*/ 	.short	(.L_1 - .L_0)
	.align		4
.L_0:
        /*0004*/ 	.word	index@(_Z6vecAddPfS_S_i)
        /*0008*/ 	.word	0x0000000c


	//----- nvinfo : EIATTR_FRAME_SIZE
	.align		4
.L_1:
        /*000c*/ 	.byte	0x04, 0x11
        /*000e*/ 	.short	(.L_3 - .L_2)
	.align		4
.L_2:
        /*0010*/ 	.word	index@(_Z6vecAddPfS_S_i)
        /*0014*/ 	.word	0x00000000


	//----- nvinfo : EIATTR_REGCOUNT
	.align		4
.L_3:
        /*0018*/ 	.byte	0x04, 0x2f
        /*001a*/ 	.short	(.L_5 - .L_4)
	.align		4
.L_4:
        /*001c*/ 	.word	index@(_Z6vecSubPfS_S_i)
        /*0020*/ 	.word	0x0000000c


	//----- nvinfo : EIATTR_FRAME_SIZE
	.align		4
.L_5:
        /*0024*/ 	.byte	0x04, 0x11
        /*0026*/ 	.short	(.L_7 - .L_6)
	.align		4
.L_6:
        /*0028*/ 	.word	index@(_Z6vecSubPfS_S_i)
        /*002c*/ 	.word	0x00000000


	//----- nvinfo : EIATTR_REGCOUNT
	.align		4
.L_7:
        /*0030*/ 	.byte	0x04, 0x2f
        /*0032*/ 	.short	(.L_9 - .L_8)
	.align		4
.L_8:
        /*0034*/ 	.word	index@(_Z6vecDotPfS_S_i)
        /*0038*/ 	.word	0x00000012


	//----- nvinfo : EIATTR_FRAME_SIZE
	.align		4
.L_9:
        /*003c*/ 	.byte	0x04, 0x11
        /*003e*/ 	.short	(.L_11 - .L_10)
	.align		4
.L_10:
        /*0040*/ 	.word	index@(_Z6vecDotPfS_S_i)
        /*0044*/ 	.word	0x00000000


	//----- nvinfo : EIATTR_MIN_STACK_SIZE
	.align		4
.L_11:
        /*0048*/ 	.byte	0x04, 0x12
        /*004a*/ 	.short	(.L_13 - .L_12)
	.align		4
.L_12:
        /*004c*/ 	.word	index@(_Z6vecDotPfS_S_i)
        /*0050*/ 	.word	0x00000000


	//----- nvinfo : EIATTR_MIN_STACK_SIZE
	.align		4
.L_13:
        /*0054*/ 	.byte	0x04, 0x12
        /*0056*/ 	.short	(.L_15 - .L_14)
	.align		4
.L_14:
        /*0058*/ 	.word	index@(_Z6vecSubPfS_S_i)
        /*005c*/ 	.word	0x00000000


	//----- nvinfo : EIATTR_MIN_STACK_SIZE
	.align		4
.L_15:
        /*0060*/ 	.byte	0x04, 0x12
        /*0062*/ 	.short	(.L_17 - .L_16)
	.align		4
.L_16:
        /*0064*/ 	.word	index@(_Z6vecAddPfS_S_i)
        /*0068*/ 	.word	0x00000000
.L_17:


//--------------------- .nv.compat                --------------------------
	.section	.nv.compat,"",@"SHT_CUDA_COMPAT_INFO"
	.align	4
        /*0000*/ 	.byte	0x02, 0x09, 0x00, 0x00, 0x02, 0x02, 0x01, 0x00, 0x02, 0x05, 0x05, 0x00, 0x03, 0x07, 0x01, 0x01
        /*0010*/ 	.byte	0x02, 0x03, 0x00, 0x00, 0x02, 0x06, 0x01, 0x00, 0x04, 0x0b, 0x08, 0x00, 0x09, 0x00, 0x00, 0x00
        /*0020*/ 	.byte	0x00, 0x00, 0x00, 0x00


//--------------------- .nv.info._Z6vecDotPfS_S_i --------------------------
	.section	.nv.info._Z6vecDotPfS_S_i,"",@"SHT_CUDA_INFO"
	.sectionflags	@""
	.align	4


	//----- nvinfo : EIATTR_CUDA_API_VERSION
	.align		4
        /*0000*/ 	.byte	0x04, 0x37
        /*0002*/ 	.short	(.L_19 - .L_18)
.L_18:
        /*0004*/ 	.word	0x00000082


	//----- nvinfo : EIATTR_KPARAM_INFO
	.align		4
.L_19:
        /*0008*/ 	.byte	0x04, 0x17
        /*000a*/ 	.short	(.L_21 - .L_20)
.L_20:
        /*000c*/ 	.word	0x00000000
        /*0010*/ 	.short	0x0003
        /*0012*/ 	.short	0x0018
        /*0014*/ 	.byte	0x00, 0xf0, 0x11, 0x00


	//----- nvinfo : EIATTR_KPARAM_INFO
	.align		4
.L_21:
        /*0018*/ 	.byte	0x04, 0x17
        /*001a*/ 	.short	(.L_23 - .L_22)
.L_22:
        /*001c*/ 	.word	0x00000000
        /*0020*/ 	.short	0x0002
        /*0022*/ 	.short	0x0010
        /*0024*/ 	.byte	0x00, 0xf5, 0x21, 0x00


	//----- nvinfo : EIATTR_KPARAM_INFO
	.align		4
.L_23:
        /*0028*/ 	.byte	0x04, 0x17
        /*002a*/ 	.short	(.L_25 - .L_24)
.L_24:
        /*002c*/ 	.word	0x00000000
        /*0030*/ 	.short	0x0001
        /*0032*/ 	.short	0x0008
        /*0034*/ 	.byte	0x00, 0xf5, 0x21, 0x00


	//----- nvinfo : EIATTR_KPARAM_INFO
	.align		4
.L_25:
        /*0038*/ 	.byte	0x04, 0x17
        /*003a*/ 	.short	(.L_27 - .L_26)
.L_26:
        /*003c*/ 	.word	0x00000000
        /*0040*/ 	.short	0x0000
        /*0042*/ 	.short	0x0000
        /*0044*/ 	.byte	0x00, 0xf5, 0x21, 0x00


	//----- nvinfo : EIATTR_SPARSE_MMA_MASK
	.align		4
.L_27:
        /*0048*/ 	.byte	0x03, 0x50
        /*004a*/ 	.short	0x0000


	//----- nvinfo : EIATTR_MAXREG_COUNT
	.align		4
        /*004c*/ 	.byte	0x03, 0x1b
        /*004e*/ 	.short	0x00ff


	//----- nvinfo : EIATTR_NUM_BARRIERS
	.align		4
        /*0050*/ 	.byte	0x02, 0x4c
        /*0052*/ 	.byte	0x01
	.zero		1


	//----- nvinfo : EIATTR_MERCURY_ISA_VERSION
	.align		4
        /*0054*/ 	.byte	0x03, 0x5f
        /*0056*/ 	.short	0x0101


	//----- nvinfo : EIATTR_VRC_CTA_INIT_COUNT
	.align		4
        /*0058*/ 	.byte	0x02, 0x4a
	.zero		1
	.zero		1


	//----- nvinfo : EIATTR_EXIT_INSTR_OFFSETS
	.align		4
        /*005c*/ 	.byte	0x04, 0x1c
        /*005e*/ 	.short	(.L_29 - .L_28)


	//   ....[0]....
.L_28:
        /*0060*/ 	.word	0x000002e0


	//   ....[1]....
        /*0064*/ 	.word	0x00000360


	//----- nvinfo : EIATTR_CRS_STACK_SIZE
	.align		4
.L_29:
        /*0068*/ 	.byte	0x04, 0x1e
        /*006a*/ 	.short	(.L_31 - .L_30)
.L_30:
        /*006c*/ 	.word	0x00000000


	//----- nvinfo : EIATTR_CBANK_PARAM_SIZE
	.align		4
.L_31:
        /*0070*/ 	.byte	0x03, 0x19
        /*0072*/ 	.short	0x001c


	//----- nvinfo : EIATTR_PARAM_CBANK
	.align		4
        /*0074*/ 	.byte	0x04, 0x0a
        /*0076*/ 	.short	(.L_33 - .L_32)
	.align		4
.L_32:
        /*0078*/ 	.word	index@(.nv.constant0._Z6vecDotPfS_S_i)
        /*007c*/ 	.short	0x0380
        /*007e*/ 	.short	0x001c


	//----- nvinfo : EIATTR_SW_WAR
	.align		4
.L_33:
        /*0080*/ 	.byte	0x04, 0x36
        /*0082*/ 	.short	(.L_35 - .L_34)
.L_34:
        /*0084*/ 	.word	0x00000008
.L_35:


//--------------------- .nv.info._Z6vecSubPfS_S_i --------------------------
	.section	.nv.info._Z6vecSubPfS_S_i,"",@"SHT_CUDA_INFO"
	.sectionflags	@""
	.align	4


	//----- nvinfo : EIATTR_CUDA_API_VERSION
	.align		4
        /*0000*/ 	.byte	0x04, 0x37
        /*0002*/ 	.short	(.L_37 - .L_36)
.L_36:
        /*0004*/ 	.word	0x00000082


	//----- nvinfo : EIATTR_KPARAM_INFO
	.align		4
.L_37:
        /*0008*/ 	.byte	0x04, 0x17
        /*000a*/ 	.short	(.L_39 - .L_38)
.L_38:
        /*000c*/ 	.word	0x00000000
        /*0010*/ 	.short	0x0003
        /*0012*/ 	.short	0x0018
        /*0014*/ 	.byte	0x00, 0xf0, 0x11, 0x00


	//----- nvinfo : EIATTR_KPARAM_INFO
	.align		4
.L_39:
        /*0018*/ 	.byte	0x04, 0x17
        /*001a*/ 	.short	(.L_41 - .L_40)
.L_40:
        /*001c*/ 	.word	0x00000000
        /*0020*/ 	.short	0x0002
        /*0022*/ 	.short	0x0010
        /*0024*/ 	.byte	0x00, 0xf5, 0x21, 0x00


	//----- nvinfo : EIATTR_KPARAM_INFO
	.align		4
.L_41:
        /*0028*/ 	.byte	0x04, 0x17
        /*002a*/ 	.short	(.L_43 - .L_42)
.L_42:
        /*002c*/ 	.word	0x00000000
        /*0030*/ 	.short	0x0001
        /*0032*/ 	.short	0x0008
        /*0034*/ 	.byte	0x00, 0xf5, 0x21, 0x00


	//----- nvinfo : EIATTR_KPARAM_INFO
	.align		4
.L_43:
        /*0038*/ 	.byte	0x04, 0x17
        /*003a*/ 	.short	(.L_45 - .L_44)
.L_44:
        /*003c*/ 	.word	0x00000000
        /*0040*/ 	.short	0x0000
        /*0042*/ 	.short	0x0000
        /*0044*/ 	.byte	0x00, 0xf5, 0x21, 0x00


	//----- nvinfo : EIATTR_SPARSE_MMA_MASK
	.align		4
.L_45:
        /*0048*/ 	.byte	0x03, 0x50
        /*004a*/ 	.short	0x0000


	//----- nvinfo : EIATTR_MAXREG_COUNT
	.align		4
        /*004c*/ 	.byte	0x03, 0x1b
        /*004e*/ 	.short	0x00ff


	//----- nvinfo : EIATTR_MERCURY_ISA_VERSION
	.align		4
        /*0050*/ 	.byte	0x03, 0x5f
        /*0052*/ 	.short	0x0101


	//----- nvinfo : EIATTR_VRC_CTA_INIT_COUNT
	.align		4
        /*0054*/ 	.byte	0x02, 0x4a
	.zero		1
	.zero		1


	//----- nvinfo : EIATTR_EXIT_INSTR_OFFSETS
	.align		4
        /*0058*/ 	.byte	0x04, 0x1c
        /*005a*/ 	.short	(.L_47 - .L_46)


	//   ....[0]....
.L_46:
        /*005c*/ 	.word	0x00000070


	//   ....[1]....
        /*0060*/ 	.word	0x00000130


	//----- nvinfo : EIATTR_CBANK_PARAM_SIZE
	.align		4
.L_47:
        /*0064*/ 	.byte	0x03, 0x19
        /*0066*/ 	.short	0x001c


	//----- nvinfo : EIATTR_PARAM_CBANK
	.align		4
        /*0068*/ 	.byte	0x04, 0x0a
        /*006a*/ 	.short	(.L_49 - .L_48)
	.align		4
.L_48:
        /*006c*/ 	.word	index@(.nv.constant0._Z6vecSubPfS_S_i)
        /*0070*/ 	.short	0x0380
        /*0072*/ 	.short	0x001c


	//----- nvinfo : EIATTR_SW_WAR
	.align		4
.L_49:
        /*0074*/ 	.byte	0x04, 0x36
        /*0076*/ 	.short	(.L_51 - .L_50)
.L_50:
        /*0078*/ 	.word	0x00000008
.L_51:


//--------------------- .nv.info._Z6vecAddPfS_S_i --------------------------
	.section	.nv.info._Z6vecAddPfS_S_i,"",@"SHT_CUDA_INFO"
	.sectionflags	@""
	.align	4


	//----- nvinfo : EIATTR_CUDA_API_VERSION
	.align		4
        /*0000*/ 	.byte	0x04, 0x37
        /*0002*/ 	.short	(.L_53 - .L_52)
.L_52:
        /*0004*/ 	.word	0x00000082


	//----- nvinfo : EIATTR_KPARAM_INFO
	.align		4
.L_53:
        /*0008*/ 	.byte	0x04, 0x17
        /*000a*/ 	.short	(.L_55 - .L_54)
.L_54:
        /*000c*/ 	.word	0x00000000
        /*0010*/ 	.short	0x0003
        /*0012*/ 	.short	0x0018
        /*0014*/ 	.byte	0x00, 0xf0, 0x11, 0x00


	//----- nvinfo : EIATTR_KPARAM_INFO
	.align		4
.L_55:
        /*0018*/ 	.byte	0x04, 0x17
        /*001a*/ 	.short	(.L_57 - .L_56)
.L_56:
        /*001c*/ 	.word	0x00000000
        /*0020*/ 	.short	0x0002
        /*0022*/ 	.short	0x0010
        /*0024*/ 	.byte	0x00, 0xf5, 0x21, 0x00


	//----- nvinfo : EIATTR_KPARAM_INFO
	.align		4
.L_57:
        /*0028*/ 	.byte	0x04, 0x17
        /*002a*/ 	.short	(.L_59 - .L_58)
.L_58:
        /*002c*/ 	.word	0x00000000
        /*0030*/ 	.short	0x0001
        /*0032*/ 	.short	0x0008
        /*0034*/ 	.byte	0x00, 0xf5, 0x21, 0x00


	//----- nvinfo : EIATTR_KPARAM_INFO
	.align		4
.L_59:
        /*0038*/ 	.byte	0x04, 0x17
        /*003a*/ 	.short	(.L_61 - .L_60)
.L_60:
        /*003c*/ 	.word	0x00000000
        /*0040*/ 	.short	0x0000
        /*0042*/ 	.short	0x0000
        /*0044*/ 	.byte	0x00, 0xf5, 0x21, 0x00


	//----- nvinfo : EIATTR_SPARSE_MMA_MASK
	.align		4
.L_61:
        /*0048*/ 	.byte	0x03, 0x50
        /*004a*/ 	.short	0x0000


	//----- nvinfo : EIATTR_MAXREG_COUNT
	.align		4
        /*004c*/ 	.byte	0x03, 0x1b
        /*004e*/ 	.short	0x00ff


	//----- nvinfo : EIATTR_MERCURY_ISA_VERSION
	.align		4
        /*0050*/ 	.byte	0x03, 0x5f
        /*0052*/ 	.short	0x0101


	//----- nvinfo : EIATTR_VRC_CTA_INIT_COUNT
	.align		4
        /*0054*/ 	.byte	0x02, 0x4a
	.zero		1
	.zero		1


	//----- nvinfo : EIATTR_EXIT_INSTR_OFFSETS
	.align		4
        /*0058*/ 	.byte	0x04, 0x1c
        /*005a*/ 	.short	(.L_63 - .L_62)


	//   ....[0]....
.L_62:
        /*005c*/ 	.word	0x00000070


	//   ....[1]....
        /*0060*/ 	.word	0x00000130


	//----- nvinfo : EIATTR_CBANK_PARAM_SIZE
	.align		4
.L_63:
        /*0064*/ 	.byte	0x03, 0x19
        /*0066*/ 	.short	0x001c


	//----- nvinfo : EIATTR_PARAM_CBANK
	.align		4
        /*0068*/ 	.byte	0x04, 0x0a
        /*006a*/ 	.short	(.L_65 - .L_64)
	.align		4
.L_64:
        /*006c*/ 	.word	index@(.nv.constant0._Z6vecAddPfS_S_i)
        /*0070*/ 	.short	0x0380
        /*0072*/ 	.short	0x001c


	//----- nvinfo : EIATTR_SW_WAR
	.align		4
.L_65:
        /*0074*/ 	.byte	0x04, 0x36
        /*0076*/ 	.short	(.L_67 - .L_66)
.L_66:
        /*0078*/ 	.word	0x00000008
.L_67:


//--------------------- .nv.callgraph             --------------------------
	.section	.nv.callgraph,"",@"SHT_CUDA_CALLGRAPH"
	.align	4
	.sectionentsize	8
	.align		4
        /*0000*/ 	.word	0x00000000
	.align		4
        /*0004*/ 	.word	0xffffffff
	.align		4
        /*0008*/ 	.word	0x00000000
	.align		4
        /*000c*/ 	.word	0xfffffffe
	.align		4
        /*0010*/ 	.word	0x00000000
	.align		4
        /*0014*/ 	.word	0xfffffffd
	.align		4
        /*0018*/ 	.word	0x00000000
	.align		4
        /*001c*/ 	.word	0xfffffffc


//--------------------- .text._Z6vecDotPfS_S_i    --------------------------
	.section	.text._Z6vecDotPfS_S_i,"ax",@progbits
	.align	128
        .global         _Z6vecDotPfS_S_i
        .type           _Z6vecDotPfS_S_i,@function
        .size           _Z6vecDotPfS_S_i,(.L_x_8 - _Z6vecDotPfS_S_i)
        .other          _Z6vecDotPfS_S_i,@"STO_CUDA_ENTRY STV_DEFAULT"
_Z6vecDotPfS_S_i:
.text._Z6vecDotPfS_S_i:
[----:B------:R-:W-:Y:S01]  /*0000*/  LDC R1, c[0x0][0x37c] ;  /* 0x0000df00ff017b82 */ /* 0x000fe20000000800 */
[----:B------:R-:W0:Y:S01]  /*0010*/  S2R R13, SR_CTAID.X ;  /* 0x00000000000d7919 */ /* 0x000e220000002500 */
[----:B------:R-:W1:Y:S01]  /*0020*/  LDCU UR4, c[0x0][0x360] ;  /* 0x00006c00ff0477ac */ /* 0x000e620008000800 */
[----:B------:R-:W-:Y:S01]  /*0030*/  BSSY.RECONVERGENT B0, `(.L_x_0) ;  /* 0x0000016000007945 */ /* 0x000fe20003800200 */
[----:B------:R-:W-:Y:S01]  /*0040*/  IMAD.MOV.U32 R11, RZ, RZ, RZ ;  /* 0x000000ffff0b7224 */ /* 0x000fe200078e00ff */
[----:B------:R-:W0:Y:S01]  /*0050*/  S2R R12, SR_TID.X ;  /* 0x00000000000c7919 */ /* 0x000e220000002100 */
[----:B------:R-:W2:Y:S01]  /*0060*/  LDCU UR5, c[0x0][0x398] ;  /* 0x00007300ff0577ac */ /* 0x000ea20008000800 */
[----:B------:R-:W3:Y:S01]  /*0070*/  LDCU.64 UR6, c[0x0][0x358] ;  /* 0x00006b00ff0677ac */ /* 0x000ee20008000a00 */
[----:B-1----:R-:W-:Y:S02]  /*0080*/  IMAD.U32 R10, RZ, RZ, UR4 ;  /* 0x00000004ff0a7e24 */ /* 0x002fe4000f8e00ff */
[----:B0-----:R-:W-:-:S05]  /*0090*/  IMAD R0, R13, UR4, R12 ;  /* 0x000000040d007c24 */ /* 0x001fca000f8e020c */
[----:B--2---:R-:W-:-:S13]  /*00a0*/  ISETP.GE.AND P0, PT, R0, UR5, PT ;  /* 0x0000000500007c0c */ /* 0x004fda000bf06270 */
[----:B---3--:R-:W-:Y:S05]  /*00b0*/  @P0 BRA `(.L_x_1) ;  /* 0x0000000000340947 */ /* 0x008fea0003800000 */
[----:B------:R-:W0:Y:S01]  /*00c0*/  LDC.64 R6, c[0x0][0x380] ;  /* 0x0000e000ff067b82 */ /* 0x000e220000000a00 */
[----:B------:R-:W1:Y:S01]  /*00d0*/  LDCU UR4, c[0x0][0x370] ;  /* 0x00006e00ff0477ac */ /* 0x000e620008000800 */
[----:B------:R-:W-:-:S06]  /*00e0*/  HFMA2 R11, -RZ, RZ, 0, 0 ;  /* 0x00000000ff0b7431 */ /* 0x000fcc00000001ff */
[----:B------:R-:W2:Y:S01]  /*00f0*/  LDC.64 R8, c[0x0][0x388] ;  /* 0x0000e200ff087b82 */ /* 0x000ea20000000a00 */
[----:B-1----:R-:W-:-:S07]  /*0100*/  IMAD R15, R10, UR4, RZ ;  /* 0x000000040a0f7c24 */ /* 0x002fce000f8e02ff */
.L_x_2:
[----:B0-----:R-:W-:-:S04]  /*0110*/  IMAD.WIDE R2, R0, 0x4, R6 ;  /* 0x0000000400027825 */ /* 0x001fc800078e0206 */
[----:B--2---:R-:W-:Y:S02]  /*0120*/  IMAD.WIDE R4, R0, 0x4, R8 ;  /* 0x0000000400047825 */ /* 0x004fe400078e0208 */
[----:B------:R-:W2:Y:S04]  /*0130*/  LDG.E R2, desc[UR6][R2.64] ;  /* 0x0000000602027981 */ /* 0x000ea8000c1e1900 */
[----:B------:R-:W2:Y:S01]  /*0140*/  LDG.E R4, desc[UR6][R4.64] ;  /* 0x0000000604047981 */ /* 0x000ea2000c1e1900 */
[----:B------:R-:W-:-:S05]  /*0150*/  IMAD.IADD R0, R15, 0x1, R0 ;  /* 0x000000010f007824 */ /* 0x000fca00078e0200 */
[----:B------:R-:W-:Y:S01]  /*0160*/  ISETP.GE.AND P0, PT, R0, UR5, PT ;  /* 0x0000000500007c0c */ /* 0x000fe2000bf06270 */
[----:B--2---:R-:W-:-:S12]  /*0170*/  FFMA R11, R2, R4, R11 ;  /* 0x00000004020b7223 */ /* 0x004fd8000000000b */
[----:B------:R-:W-:Y:S05]  /*0180*/  @!P0 BRA `(.L_x_2) ;  /* 0xfffffffc00e08947 */ /* 0x000fea000383ffff */
.L_x_1:
[----:B------:R-:W-:Y:S05]  /*0190*/  BSYNC.RECONVERGENT B0 ;  /* 0x0000000000007941 */ /* 0x000fea0003800200 */
.L_x_0:
[----:B------:R-:W0:Y:S01]  /*01a0*/  S2UR UR5, SR_CgaCtaId ;  /* 0x00000000000579c3 */ /* 0x000e220000008800 */
[----:B------:R-:W-:Y:S01]  /*01b0*/  UMOV UR4, 0x400 ;  /* 0x0000040000047882 */ /* 0x000fe20000000000 */
[----:B------:R-:W-:Y:S02]  /*01c0*/  ISETP.GE.U32.AND P1, PT, R10, 0x2, PT ;  /* 0x000000020a00780c */ /* 0x000fe40003f26070 */
[----:B------:R-:W-:Y:S01]  /*01d0*/  ISETP.NE.AND P0, PT, R12, RZ, PT ;  /* 0x000000ff0c00720c */ /* 0x000fe20003f05270 */
[----:B0-----:R-:W-:-:S06]  /*01e0*/  ULEA UR4, UR5, UR4, 0x18 ;  /* 0x0000000405047291 */ /* 0x001fcc000f8ec0ff */
[----:B------:R-:W-:-:S05]  /*01f0*/  LEA R0, R12, UR4, 0x2 ;  /* 0x000000040c007c11 */ /* 0x000fca000f8e10ff */
[----:B------:R0:W-:Y:S01]  /*0200*/  STS [R0], R11 ;  /* 0x0000000b00007388 */ /* 0x0001e20000000800 */
[----:B------:R-:W-:Y:S06]  /*0210*/  BAR.SYNC.DEFER_BLOCKING 0x0 ;  /* 0x0000000000007b1d */ /* 0x000fec0000010000 */
[----:B------:R-:W-:Y:S05]  /*0220*/  @!P1 BRA `(.L_x_3) ;  /* 0x00000000002c9947 */ /* 0x000fea0003800000 */
.L_x_4:
[----:B------:R-:W-:-:S04]  /*0230*/  SHF.R.U32.HI R5, RZ, 0x1, R10 ;  /* 0x00000001ff057819 */ /* 0x000fc8000001160a */
[----:B------:R-:W-:-:S13]  /*0240*/  ISETP.GE.U32.AND P1, PT, R12, R5, PT ;  /* 0x000000050c00720c */ /* 0x000fda0003f26070 */
[----:B------:R-:W-:Y:S01]  /*0250*/  @!P1 LEA R2, R5, R0, 0x2 ;  /* 0x0000000005029211 */ /* 0x000fe200078e10ff */
[----:B------:R-:W-:Y:S05]  /*0260*/  @!P1 LDS R3, [R0] ;  /* 0x0000000000039984 */ /* 0x000fea0000000800 */
[----:B------:R-:W1:Y:S02]  /*0270*/  @!P1 LDS R2, [R2] ;  /* 0x0000000002029984 */ /* 0x000e640000000800 */
[----:B-1----:R-:W-:-:S05]  /*0280*/  @!P1 FADD R3, R2, R3 ;  /* 0x0000000302039221 */ /* 0x002fca0000000000 */
[----:B------:R1:W-:Y:S01]  /*0290*/  @!P1 STS [R0], R3 ;  /* 0x0000000300009388 */ /* 0x0003e20000000800 */
[----:B------:R-:W-:Y:S01]  /*02a0*/  BAR.SYNC.DEFER_BLOCKING 0x0 ;  /* 0x0000000000007b1d */ /* 0x000fe20000010000 */
[----:B------:R-:W-:Y:S02]  /*02b0*/  ISETP.GT.U32.AND P1, PT, R10, 0x3, PT ;  /* 0x000000030a00780c */ /* 0x000fe40003f24070 */
[----:B------:R-:W-:-:S11]  /*02c0*/  MOV R10, R5 ;  /* 0x00000005000a7202 */ /* 0x000fd60000000f00 */
[----:B-1----:R-:W-:Y:S05]  /*02d0*/  @P1 BRA `(.L_x_4) ;  /* 0xfffffffc00d41947 */ /* 0x002fea000383ffff */
.L_x_3:
[----:B------:R-:W-:Y:S05]  /*02e0*/  @P0 EXIT ;  /* 0x000000000000094d */ /* 0x000fea0003800000 */
[----:B------:R-:W1:Y:S01]  /*02f0*/  S2UR UR5, SR_CgaCtaId ;  /* 0x00000000000579c3 */ /* 0x000e620000008800 */
[----:B------:R-:W-:-:S07]  /*0300*/  UMOV UR4, 0x400 ;  /* 0x0000040000047882 */ /* 0x000fce0000000000 */
[----:B------:R-:W2:Y:S01]  /*0310*/  LDC.64 R2, c[0x0][0x390] ;  /* 0x0000e400ff027b82 */ /* 0x000ea20000000a00 */
[----:B-1----:R-:W-:Y:S01]  /*0320*/  ULEA UR4, UR5, UR4, 0x18 ;  /* 0x0000000405047291 */ /* 0x002fe2000f8ec0ff */
[----:B--2---:R-:W-:-:S08]  /*0330*/  IMAD.WIDE.U32 R2, R13, 0x4, R2 ;  /* 0x000000040d027825 */ /* 0x004fd000078e0002 */
[----:B------:R-:W1:Y:S04]  /*0340*/  LDS R5, [UR4] ;  /* 0x00000004ff057984 */ /* 0x000e680008000800 */
[----:B-1----:R-:W-:Y:S01]  /*0350*/  STG.E desc[UR6][R2.64], R5 ;  /* 0x0000000502007986 */ /* 0x002fe2000c101906 */
[----:B------:R-:W-:Y:S05]  /*0360*/  EXIT ;  /* 0x000000000000794d */ /* 0x000fea0003800000 */
.L_x_5:
[----:B------:R-:W-:-:S00]  /*0370*/  BRA `(.L_x_5) ;  /* 0xfffffffc00fc7947 */ /* 0x000fc0000383ffff */
[----:B------:R-:W-:-:S00]  /*0380*/  NOP ;  /* 0x0000000000007918 */ /* 0x000fc00000000000 */
[----:B------:R-:W-:-:S00]  /*0390*/  NOP ;  /* 0x0000000000007918 */ /* 0x000fc00000000000 */
[----:B------:R-:W-:-:S00]  /*03a0*/  NOP ;  /* 0x0000000000007918 */ /* 0x000fc00000000000 */
[----:B------:R-:W-:-:S00]  /*03b0*/  NOP ;  /* 0x0000000000007918 */ /* 0x000fc00000000000 */
[----:B------:R-:W-:-:S00]  /*03c0*/  NOP ;  /* 0x0000000000007918 */ /* 0x000fc00000000000 */
[----:B------:R-:W-:-:S00]  /*03d0*/  NOP ;  /* 0x0000000000007918 */ /* 0x000fc00000000000 */
[----:B------:R-:W-:-:S00]  /*03e0*/  NOP ;  /* 0x0000000000007918 */ /* 0x000fc00000000000 */
[----:B------:R-:W-:-:S00]  /*03f0*/  NOP ;  /* 0x0000000000007918 */ /* 0x000fc00000000000 */
.L_x_8:


//--------------------- .text._Z6vecSubPfS_S_i    --------------------------
	.section	.text._Z6vecSubPfS_S_i,"ax",@progbits
	.align	128
        .global         _Z6vecSubPfS_S_i
        .type           _Z6vecSubPfS_S_i,@function
        .size           _Z6vecSubPfS_S_i,(.L_x_9 - _Z6vecSubPfS_S_i)
        .other          _Z6vecSubPfS_S_i,@"STO_CUDA_ENTRY STV_DEFAULT"
_Z6vecSubPfS_S_i:
.text._Z6vecSubPfS_S_i:
[----:B------:R-:W-:Y:S01]  /*0000*/  LDC R1, c[0x0][0x37c] ;  /* 0x0000df00ff017b82 */ /* 0x000fe20000000800 */
[----:B------:R-:W0:Y:S07]  /*0010*/  S2R R0, SR_TID.X ;  /* 0x0000000000007919 */ /* 0x000e2e0000002100 */
[----:B------:R-:W0:Y:S01]  /*0020*/  S2UR UR4, SR_CTAID.X ;  /* 0x00000000000479c3 */ /* 0x000e220000002500 */
[----:B------:R-:W1:Y:S07]  /*0030*/  LDCU UR5, c[0x0][0x398] ;  /* 0x00007300ff0577ac */ /* 0x000e6e0008000800 */
[----:B------:R-:W0:Y:S02]  /*0040*/  LDC R9, c[0x0][0x360] ;  /* 0x0000d800ff097b82 */ /* 0x000e240000000800 */
[----:B0-----:R-:W-:-:S05]  /*0050*/  IMAD R9, R9, UR4, R0 ;  /* 0x0000000409097c24 */ /* 0x001fca000f8e0200 */
[----:B-1----:R-:W-:-:S13]  /*0060*/  ISETP.GE.AND P0, PT, R9, UR5, PT ;  /* 0x0000000509007c0c */ /* 0x002fda000bf06270 */
[----:B------:R-:W-:Y:S05]  /*0070*/  @P0 EXIT ;  /* 0x000000000000094d */ /* 0x000fea0003800000 */
[----:B------:R-:W0:Y:S01]  /*0080*/  LDC.64 R2, c[0x0][0x380] ;  /* 0x0000e000ff027b82 */ /* 0x000e220000000a00 */
[----:B------:R-:W1:Y:S07]  /*0090*/  LDCU.64 UR4, c[0x0][0x358] ;  /* 0x00006b00ff0477ac */ /* 0x000e6e0008000a00 */
[----:B------:R-:W2:Y:S08]  /*00a0*/  LDC.64 R4, c[0x0][0x388] ;  /* 0x0000e200ff047b82 */ /* 0x000eb00000000a00 */
[----:B------:R-:W3:Y:S01]  /*00b0*/  LDC.64 R6, c[0x0][0x390] ;  /* 0x0000e400ff067b82 */ /* 0x000ee20000000a00 */
[----:B0-----:R-:W-:-:S06]  /*00c0*/  IMAD.WIDE R2, R9, 0x4, R2 ;  /* 0x0000000409027825 */ /* 0x001fcc00078e0202 */
[----:B-1----:R-:W4:Y:S01]  /*00d0*/  LDG.E R2, desc[UR4][R2.64] ;  /* 0x0000000402027981 */ /* 0x002f22000c1e1900 */
[----:B--2---:R-:W-:-:S06]  /*00e0*/  IMAD.WIDE R4, R9, 0x4, R4 ;  /* 0x0000000409047825 */ /* 0x004fcc00078e0204 */
[----:B------:R-:W4:Y:S01]  /*00f0*/  LDG.E R5, desc[UR4][R4.64] ;  /* 0x0000000404057981 */ /* 0x000f22000c1e1900 */
[----:B---3--:R-:W-:-:S04]  /*0100*/  IMAD.WIDE R6, R9, 0x4, R6 ;  /* 0x0000000409067825 */ /* 0x008fc800078e0206 */
[----:B----4-:R-:W-:-:S05]  /*0110*/  FADD R9, R2, -R5 ;  /* 0x8000000502097221 */ /* 0x010fca0000000000 */
[----:B------:R-:W-:Y:S01]  /*0120*/  STG.E desc[UR4][R6.64], R9 ;  /* 0x0000000906007986 */ /* 0x000fe2000c101904 */
[----:B------:R-:W-:Y:S05]  /*0130*/  EXIT ;  /* 0x000000000000794d */ /* 0x000fea0003800000 */
.L_x_6:
        /* <DEDUP_REMOVED lines=12> */
.L_x_9:


//--------------------- .text._Z6vecAddPfS_S_i    --------------------------
	.section	.text._Z6vecAddPfS_S_i,"ax",@progbits
	.align	128
        .global         _Z6vecAddPfS_S_i
        .type           _Z6vecAddPfS_S_i,@function
        .size           _Z6vecAddPfS_S_i,(.L_x_10 - _Z6vecAddPfS_S_i)
        .other          _Z6vecAddPfS_S_i,@"STO_CUDA_ENTRY STV_DEFAULT"
_Z6vecAddPfS_S_i:
.text._Z6vecAddPfS_S_i:
        /* <DEDUP_REMOVED lines=17> */
[----:B----4-:R-:W-:-:S05]  /*0110*/  FADD R9, R2, R5 ;  /* 0x0000000502097221 */ /* 0x010fca0000000000 */
[----:B------:R-:W-:Y:S01]  /*0120*/  STG.E desc[UR4][R6.64], R9 ;  /* 0x0000000906007986 */ /* 0x000fe2000c101904 */
[----:B------:R-:W-:Y:S05]  /*0130*/  EXIT ;  /* 0x000000000000794d */ /* 0x000fea0003800000 */
.L_x_7:
        /* <DEDUP_REMOVED lines=12> */
.L_x_10:


//--------------------- .nv.shared._Z6vecDotPfS_S_i --------------------------
	.section	.nv.shared._Z6vecDotPfS_S_i,"aw",@nobits
	.sectionflags	@""
	.align	4
.nv.shared._Z6vecDotPfS_S_i:
	.zero		2048


//--------------------- .nv.shared.reserved.0     --------------------------
	.section	.nv.shared.reserved.0,"aw",@nobits
	.weak		__nv_reservedSMEM_offset_0_alias
	.size		__nv_reservedSMEM_offset_0_alias, 0, 64
	.other		__nv_reservedSMEM_offset_0_alias,@"STO_CUDA_RESERVED_SHARED STV_DEFAULT"
__nv_reservedSMEM_offset_0_alias:
	.zero		0
	.zero		64


//--------------------- .nv.constant0._Z6vecDotPfS_S_i --------------------------
	.section	.nv.constant0._Z6vecDotPfS_S_i,"a",@progbits
	.sectionflags	@""
	.align	4
.nv.constant0._Z6vecDotPfS_S_i:
	.zero		924


//--------------------- .nv.constant0._Z6vecSubPfS_S_i --------------------------
	.section	.nv.constant0._Z6vecSubPfS_S_i,"a",@progbits
	.sectionflags	@""
	.align	4
.nv.constant0._Z6vecSubPfS_S_i:
	.zero		924


//--------------------- .nv.constant0._Z6vecAddPfS_S_i --------------------------
	.section	.nv.constant0._Z6vecAddPfS_S_i,"a",@progbits
	.sectionflags	@""
	.align	4
.nv.constant0._Z6vecAddPfS_S_i:
	.zero		924


//--------------------- SYMBOLS --------------------------

	.type		.nv.reservedSmem.offset0,@object
	.size		.nv.reservedSmem.offset0,0x4
	.type		.nv.reservedSmem.cap,@object
	.size		.nv.reservedSmem.cap,0x4
